//
// Generated by NVIDIA NVVM Compiler
//
// Compiler Build ID: CL-36424714
// Cuda compilation tools, release 13.0, V13.0.88
// Based on NVVM 20.0.0
//

.version 9.0
.target sm_100
.address_size 64

	// .globl	_Z2ttPKfPfii

.visible .entry _Z2ttPKfPfii(
	.param .u64 .ptr .align 1 _Z2ttPKfPfii_param_0,
	.param .u64 .ptr .align 1 _Z2ttPKfPfii_param_1,
	.param .u32 _Z2ttPKfPfii_param_2,
	.param .u32 _Z2ttPKfPfii_param_3
)
{
	.reg .pred 	%p<4>;
	.reg .b32 	%r<15>;
	.reg .b32 	%f<2>;
	.reg .b64 	%rd<9>;

	ld.param.u64 	%rd1, [_Z2ttPKfPfii_param_0];
	ld.param.u64 	%rd2, [_Z2ttPKfPfii_param_1];
	ld.param.u32 	%r3, [_Z2ttPKfPfii_param_2];
	ld.param.u32 	%r5, [_Z2ttPKfPfii_param_3];
	mov.u32 	%r6, %ctaid.x;
	mov.u32 	%r7, %ntid.x;
	mov.u32 	%r8, %tid.x;
	mad.lo.s32 	%r1, %r6, %r7, %r8;
	mov.u32 	%r9, %ctaid.y;
	mov.u32 	%r10, %ntid.y;
	mov.u32 	%r11, %tid.y;
	mad.lo.s32 	%r12, %r9, %r10, %r11;
	setp.ge.s32 	%p1, %r1, %r3;
	setp.ge.s32 	%p2, %r12, %r5;
	or.pred  	%p3, %p1, %p2;
	@%p3 bra 	$L__BB0_2;
	cvta.to.global.u64 	%rd3, %rd1;
	cvta.to.global.u64 	%rd4, %rd2;
	mad.lo.s32 	%r13, %r3, %r12, %r1;
	mad.lo.s32 	%r14, %r5, %r1, %r12;
	mul.wide.s32 	%rd5, %r13, 4;
	add.s64 	%rd6, %rd3, %rd5;
	ld.global.f32 	%f1, [%rd6];
	mul.wide.s32 	%rd7, %r14, 4;
	add.s64 	%rd8, %rd4, %rd7;
	st.global.f32 	[%rd8], %f1;
$L__BB0_2:
	ret;

}


// ===== COMPILED SASS (sm_100) =====

	.target	sm_100

	.elftype	@"ET_EXEC"


//--------------------- .note.nv.tkinfo           --------------------------
	.section	.note.nv.tkinfo,"",@"SHT_NOTE"
	.sectionflags	@"SHF_NOTE_NV_TKINFO"
	.tkinfo
        /*0018*/ 	.word	0x00000002
        /*0030*/ 	.string	""
        /*0030*/ 	.string	"ptxas"
        /*0030*/ 	.string	"Cuda compilation tools, release 13.0, V13.0.88"
        /*0030*/ 	.string	"Build cuda_13.0.r13.0/compiler.36424714_0"
        /*0030*/ 	.string	"-arch sm_100 -m 64 "



//--------------------- .note.nv.cuinfo           --------------------------
	.section	.note.nv.cuinfo,"",@"SHT_NOTE"
	.sectionflags	@"SHF_NOTE_NV_CUINFO"
        /*0018*/ 	.short	0x0002
        /*001a*/ 	.short	0x0064
        /*001c*/ 	.short	0x0082
	.zero		2


//--------------------- .nv.info                  --------------------------
	.section	.nv.info,"",@"SHT_CUDA_INFO"
	.align	4


	//----- nvinfo : EIATTR_REGCOUNT
	.align		4
        /*0000*/ 	.byte	0x04, 0x2f
        /*0002*/ 	.short	(.L_1 - .L_0)
	.align		4
.L_0:
        /*0004*/ 	.word	index@(_Z2ttPKfPfii)
        /*0008*/ 	.word	0x0000000a


	//----- nvinfo : EIATTR_FRAME_SIZE
	.align		4
.L_1:
        /*000c*/ 	.byte	0x04, 0x11
        /*000e*/ 	.short	(.L_3 - .L_2)
	.align		4
.L_2:
        /*0010*/ 	.word	index@(_Z2ttPKfPfii)
        /*0014*/ 	.word	0x00000000


	//----- nvinfo : EIATTR_MIN_STACK_SIZE
	.align		4
.L_3:
        /*0018*/ 	.byte	0x04, 0x12
        /*001a*/ 	.short	(.L_5 - .L_4)
	.align		4
.L_4:
        /*001c*/ 	.word	index@(_Z2ttPKfPfii)
        /*0020*/ 	.word	0x00000000
.L_5:


//--------------------- .nv.compat                --------------------------
	.section	.nv.compat,"",@"SHT_CUDA_COMPAT_INFO"
	.align	4
        /*0000*/ 	.byte	0x02, 0x09, 0x00, 0x00, 0x02, 0x02, 0x01, 0x00, 0x02, 0x05, 0x05, 0x00, 0x03, 0x07, 0x01, 0x01
        /*0010*/ 	.byte	0x02, 0x03, 0x00, 0x00, 0x02, 0x06, 0x01, 0x00, 0x04, 0x0b, 0x08, 0x00, 0x09, 0x00, 0x00, 0x00
        /*0020*/ 	.byte	0x00, 0x00, 0x00, 0x00


//--------------------- .nv.info._Z2ttPKfPfii     --------------------------
	.section	.nv.info._Z2ttPKfPfii,"",@"SHT_CUDA_INFO"
	.sectionflags	@""
	.align	4


	//----- nvinfo : EIATTR_CUDA_API_VERSION
	.align		4
        /*0000*/ 	.byte	0x04, 0x37
        /*0002*/ 	.short	(.L_7 - .L_6)
.L_6:
        /*0004*/ 	.word	0x00000082


	//----- nvinfo : EIATTR_KPARAM_INFO
	.align		4
.L_7:
        /*0008*/ 	.byte	0x04, 0x17
        /*000a*/ 	.short	(.L_9 - .L_8)
.L_8:
        /*000c*/ 	.word	0x00000000
        /*0010*/ 	.short	0x0003
        /*0012*/ 	.short	0x0014
        /*0014*/ 	.byte	0x00, 0xf0, 0x11, 0x00


	//----- nvinfo : EIATTR_KPARAM_INFO
	.align		4
.L_9:
        /*0018*/ 	.byte	0x04, 0x17
        /*001a*/ 	.short	(.L_11 - .L_10)
.L_10:
        /*001c*/ 	.word	0x00000000
        /*0020*/ 	.short	0x0002
        /*0022*/ 	.short	0x0010
        /*0024*/ 	.byte	0x00, 0xf0, 0x11, 0x00


	//----- nvinfo : EIATTR_KPARAM_INFO
	.align		4
.L_11:
        /*0028*/ 	.byte	0x04, 0x17
        /*002a*/ 	.short	(.L_13 - .L_12)
.L_12:
        /*002c*/ 	.word	0x00000000
        /*0030*/ 	.short	0x0001
        /*0032*/ 	.short	0x0008
        /*0034*/ 	.byte	0x00, 0xf5, 0x21, 0x00


	//----- nvinfo : EIATTR_KPARAM_INFO
	.align		4
.L_13:
        /*0038*/ 	.byte	0x04, 0x17
        /*003a*/ 	.short	(.L_15 - .L_14)
.L_14:
        /*003c*/ 	.word	0x00000000
        /*0040*/ 	.short	0x0000
        /*0042*/ 	.short	0x0000
        /*0044*/ 	.byte	0x00, 0xf5, 0x21, 0x00


	//----- nvinfo : EIATTR_SPARSE_MMA_MASK
	.align		4
.L_15:
        /*0048*/ 	.byte	0x03, 0x50
        /*004a*/ 	.short	0x0000


	//----- nvinfo : EIATTR_MAXREG_COUNT
	.align		4
        /*004c*/ 	.byte	0x03, 0x1b
        /*004e*/ 	.short	0x00ff


	//----- nvinfo : EIATTR_MERCURY_ISA_VERSION
	.align		4
        /*0050*/ 	.byte	0x03, 0x5f
        /*0052*/ 	.short	0x0101


	//----- nvinfo : EIATTR_VRC_CTA_INIT_COUNT
	.align		4
        /*0054*/ 	.byte	0x02, 0x4a
	.zero		1
	.zero		1


	//----- nvinfo : EIATTR_EXIT_INSTR_OFFSETS
	.align		4
        /*0058*/ 	.byte	0x04, 0x1c
        /*005a*/ 	.short	(.L_17 - .L_16)


	//   ....[0]....
.L_16:
        /*005c*/ 	.word	0x000000c0


	//   ....[1]....
        /*0060*/ 	.word	0x00000160


	//----- nvinfo : EIATTR_CBANK_PARAM_SIZE
	.align		4
.L_17:
        /*0064*/ 	.byte	0x03, 0x19
        /*0066*/ 	.short	0x0018


	//----- nvinfo : EIATTR_PARAM_CBANK
	.align		4
        /*0068*/ 	.byte	0x04, 0x0a
        /*006a*/ 	.short	(.L_19 - .L_18)
	.align		4
.L_18:
        /*006c*/ 	.word	index@(.nv.constant0._Z2ttPKfPfii)
        /*0070*/ 	.short	0x0380
        /*0072*/ 	.short	0x0018


	//----- nvinfo : EIATTR_SW_WAR
	.align		4
.L_19:
        /*0074*/ 	.byte	0x04, 0x36
        /*0076*/ 	.short	(.L_21 - .L_20)
.L_20:
        /*0078*/ 	.word	0x00000008
.L_21:


//--------------------- .nv.callgraph             --------------------------
	.section	.nv.callgraph,"",@"SHT_CUDA_CALLGRAPH"
	.align	4
	.sectionentsize	8
	.align		4
        /*0000*/ 	.word	0x00000000
	.align		4
        /*0004*/ 	.word	0xffffffff
	.align		4
        /*0008*/ 	.word	0x00000000
	.align		4
        /*000c*/ 	.word	0xfffffffe
	.align		4
        /*0010*/ 	.word	0x00000000
	.align		4
        /*0014*/ 	.word	0xfffffffd
	.align		4
        /*0018*/ 	.word	0x00000000
	.align		4
        /*001c*/ 	.word	0xfffffffc


//--------------------- .text._Z2ttPKfPfii        --------------------------
	.section	.text._Z2ttPKfPfii,"ax",@progbits
	.align	128
        .global         _Z2ttPKfPfii
        .type           _Z2ttPKfPfii,@function
        .size           _Z2ttPKfPfii,(.L_x_1 - _Z2ttPKfPfii)
        .other          _Z2ttPKfPfii,@"STO_CUDA_ENTRY STV_DEFAULT"
_Z2ttPKfPfii:
.text._Z2ttPKfPfii:
[----:B------:R-:W-:Y:S01]  /*0000*/  LDC R1, c[0x0][0x37c] ;  /* 0x0000df00ff017b82 */ /* 0x000fe20000000800 */
[----:B------:R-:W0:Y:S07]  /*0010*/  S2R R2, SR_TID.Y ;  /* 0x0000000000027919 */ /* 0x000e2e0000002200 */
[----:B------:R-:W1:Y:S01]  /*0020*/  LDC R0, c[0x0][0x360] ;  /* 0x0000d800ff007b82 */ /* 0x000e620000000800 */
[----:B------:R-:W2:Y:S01]  /*0030*/  LDCU.64 UR6, c[0x0][0x390] ;  /* 0x00007200ff0677ac */ /* 0x000ea20008000a00 */
[----:B------:R-:W1:Y:S06]  /*0040*/  S2R R3, SR_TID.X ;  /* 0x0000000000037919 */ /* 0x000e6c0000002100 */
[----:B------:R-:W0:Y:S08]  /*0050*/  S2UR UR5, SR_CTAID.Y ;  /* 0x00000000000579c3 */ /* 0x000e300000002600 */
[----:B------:R-:W0:Y:S08]  /*0060*/  LDC R7, c[0x0][0x364] ;  /* 0x0000d900ff077b82 */ /* 0x000e300000000800 */
[----:B------:R-:W1:Y:S01]  /*0070*/  S2UR UR4, SR_CTAID.X ;  /* 0x00000000000479c3 */ /* 0x000e620000002500 */
[----:B0-----:R-:W-:-:S05]  /*0080*/  IMAD R7, R7, UR5, R2 ;  /* 0x0000000507077c24 */ /* 0x001fca000f8e0202 */
[----:B--2---:R-:W-:Y:S01]  /*0090*/  ISETP.GE.AND P0, PT, R7, UR7, PT ;  /* 0x0000000707007c0c */ /* 0x004fe2000bf06270 */
[----:B-1----:R-:W-:-:S05]  /*00a0*/  IMAD R0, R0, UR4, R3 ;  /* 0x0000000400007c24 */ /* 0x002fca000f8e0203 */
[----:B------:R-:W-:-:S13]  /*00b0*/  ISETP.GE.OR P0, PT, R0, UR6, P0 ;  /* 0x0000000600007c0c */ /* 0x000fda0008706670 */
[----:B------:R-:W-:Y:S05]  /*00c0*/  @P0 EXIT ;  /* 0x000000000000094d */ /* 0x000fea0003800000 */
[----:B------:R-:W0:Y:S01]  /*00d0*/  LDC.64 R2, c[0x0][0x380] ;  /* 0x0000e000ff027b82 */ /* 0x000e220000000a00 */
[----:B------:R-:W1:Y:S01]  /*00e0*/  LDCU.64 UR4, c[0x0][0x358] ;  /* 0x00006b00ff0477ac */ /* 0x000e620008000a00 */
[----:B------:R-:W-:-:S04]  /*00f0*/  IMAD R5, R7, UR6, R0 ;  /* 0x0000000607057c24 */ /* 0x000fc8000f8e0200 */
[----:B0-----:R-:W-:Y:S02]  /*0100*/  IMAD.WIDE R2, R5, 0x4, R2 ;  /* 0x0000000405027825 */ /* 0x001fe400078e0202 */
[----:B------:R-:W0:Y:S04]  /*0110*/  LDC.64 R4, c[0x0][0x388] ;  /* 0x0000e200ff047b82 */ /* 0x000e280000000a00 */
[----:B-1----:R-:W2:Y:S01]  /*0120*/  LDG.E R3, desc[UR4][R2.64] ;  /* 0x0000000402037981 */ /* 0x002ea2000c1e1900 */
[----:B------:R-:W-:-:S04]  /*0130*/  IMAD R7, R0, UR7, R7 ;  /* 0x0000000700077c24 */ /* 0x000fc8000f8e0207 */
[----:B0-----:R-:W-:-:S05]  /*0140*/  IMAD.WIDE R4, R7, 0x4, R4 ;  /* 0x0000000407047825 */ /* 0x001fca00078e0204 */
[----:B--2---:R-:W-:Y:S01]  /*0150*/  STG.E desc[UR4][R4.64], R3 ;  /* 0x0000000304007986 */ /* 0x004fe2000c101904 */
[----:B------:R-:W-:Y:S05]  /*0160*/  EXIT ;  /* 0x000000000000794d */ /* 0x000fea0003800000 */
.L_x_0:
[----:B------:R-:W-:-:S00]  /*0170*/  BRA `(.L_x_0) ;  /* 0xfffffffc00fc7947 */ /* 0x000fc0000383ffff */
[----:B------:R-:W-:-:S00]  /*0180*/  NOP ;  /* 0x0000000000007918 */ /* 0x000fc00000000000 */
[----:B------:R-:W-:-:S00]  /*0190*/  NOP ;  /* 0x0000000000007918 */ /* 0x000fc00000000000 */
[----:B------:R-:W-:-:S00]  /*01a0*/  NOP ;  /* 0x0000000000007918 */ /* 0x000fc00000000000 */
[----:B------:R-:W-:-:S00]  /*01b0*/  NOP ;  /* 0x0000000000007918 */ /* 0x000fc00000000000 */
[----:B------:R-:W-:-:S00]  /*01c0*/  NOP ;  /* 0x0000000000007918 */ /* 0x000fc00000000000 */
[----:B------:R-:W-:-:S00]  /*01d0*/  NOP ;  /* 0x0000000000007918 */ /* 0x000fc00000000000 */
[----:B------:R-:W-:-:S00]  /*01e0*/  NOP ;  /* 0x0000000000007918 */ /* 0x000fc00000000000 */
[----:B------:R-:W-:-:S00]  /*01f0*/  NOP ;  /* 0x0000000000007918 */ /* 0x000fc00000000000 */
.L_x_1:


//--------------------- .nv.shared.reserved.0     --------------------------
	.section	.nv.shared.reserved.0,"aw",@nobits
	.weak		__nv_reservedSMEM_offset_0_alias
	.size		__nv_reservedSMEM_offset_0_alias, 0, 64
	.other		__nv_reservedSMEM_offset_0_alias,@"STO_CUDA_RESERVED_SHARED STV_DEFAULT"
__nv_reservedSMEM_offset_0_alias:
	.zero		0
	.zero		64


//--------------------- .nv.constant0._Z2ttPKfPfii --------------------------
	.section	.nv.constant0._Z2ttPKfPfii,"a",@progbits
	.sectionflags	@""
	.align	4
.nv.constant0._Z2ttPKfPfii:
	.zero		920


//--------------------- SYMBOLS --------------------------

	.type		.nv.reservedSmem.offset0,@object
	.size		.nv.reservedSmem.offset0,0x4
